//
// Generated by NVIDIA NVVM Compiler
//
// Compiler Build ID: CL-36424714
// Cuda compilation tools, release 13.0, V13.0.88
// Based on NVVM 20.0.0
//

.version 9.0
.target sm_100
.address_size 64

	// .globl	_Z7prescanPjS_i
.extern .func  (.param .b32 func_retval0) vprintf
(
	.param .b64 vprintf_param_0,
	.param .b64 vprintf_param_1
)
;
.global .align 1 .b8 $str[2] = {49};
.extern .shared .align 16 .b8 temp[];
.global .align 1 .b8 $str$1[2] = {50};
.global .align 1 .b8 $str$2[2] = {51};

.visible .entry _Z7prescanPjS_i(
	.param .u64 .ptr .align 1 _Z7prescanPjS_i_param_0,
	.param .u64 .ptr .align 1 _Z7prescanPjS_i_param_1,
	.param .u32 _Z7prescanPjS_i_param_2
)
{
	.reg .pred 	%p<10>;
	.reg .b32 	%r<99>;
	.reg .b64 	%rd<19>;

	ld.param.u64 	%rd2, [_Z7prescanPjS_i_param_0];
	ld.param.u64 	%rd3, [_Z7prescanPjS_i_param_1];
	ld.param.u32 	%r18, [_Z7prescanPjS_i_param_2];
	mov.u64 	%rd4, $str;
	cvta.global.u64 	%rd5, %rd4;
	{ // callseq 0, 0
	.param .b64 param0;
	st.param.b64 	[param0], %rd5;
	.param .b64 param1;
	st.param.b64 	[param1], 0;
	.param .b32 retval0;
	call.uni (retval0), 
	vprintf, 
	(
	param0, 
	param1
	);
	ld.param.b32 	%r19, [retval0];
	} // callseq 0
	mov.u32 	%r1, %tid.x;
	shr.u32 	%r21, %r18, 31;
	add.s32 	%r22, %r18, %r21;
	shr.s32 	%r2, %r22, 1;
	add.s32 	%r3, %r2, %r1;
	add.s32 	%r23, %r3, 32;
	shr.s32 	%r24, %r3, %r23;
	shr.s32 	%r25, %r24, 10;
	mov.u32 	%r26, %ctaid.x;
	shl.b32 	%r27, %r26, 7;
	add.s32 	%r28, %r27, %r1;
	shl.b32 	%r29, %r28, 2;
	mov.u32 	%r30, temp;
	add.s32 	%r31, %r30, %r29;
	mov.b32 	%r32, 0;
	st.shared.u32 	[%r31], %r32;
	bar.sync 	0;
	mov.u64 	%rd6, $str$1;
	cvta.global.u64 	%rd7, %rd6;
	{ // callseq 1, 0
	.param .b64 param0;
	st.param.b64 	[param0], %rd7;
	.param .b64 param1;
	st.param.b64 	[param1], 0;
	.param .b32 retval0;
	call.uni (retval0), 
	vprintf, 
	(
	param0, 
	param1
	);
	ld.param.b32 	%r33, [retval0];
	} // callseq 1
	setp.ge.s32 	%p1, %r28, %r18;
	shl.b32 	%r35, %r1, 2;
	add.s32 	%r4, %r30, %r35;
	add.s32 	%r36, %r25, %r3;
	shl.b32 	%r37, %r36, 2;
	add.s32 	%r5, %r30, %r37;
	@%p1 bra 	$L__BB0_3;
	cvta.to.global.u64 	%rd8, %rd3;
	mul.wide.u32 	%rd9, %r1, 4;
	add.s64 	%rd1, %rd8, %rd9;
	ld.global.u32 	%r38, [%rd1];
	st.shared.u32 	[%r4], %r38;
	setp.ge.s32 	%p2, %r3, %r18;
	@%p2 bra 	$L__BB0_3;
	mul.wide.s32 	%rd10, %r2, 4;
	add.s64 	%rd11, %rd1, %rd10;
	ld.global.u32 	%r39, [%rd11];
	st.shared.u32 	[%r5], %r39;
$L__BB0_3:
	shr.s32 	%r94, %r18, 1;
	setp.lt.s32 	%p3, %r94, 1;
	mov.b32 	%r96, 1;
	@%p3 bra 	$L__BB0_8;
	shl.b32 	%r42, %r1, 1;
	or.b32  	%r7, %r42, 1;
	mov.b32 	%r96, 1;
$L__BB0_5:
	bar.sync 	0;
	setp.ge.s32 	%p4, %r1, %r94;
	@%p4 bra 	$L__BB0_7;
	mul.lo.s32 	%r43, %r96, %r7;
	add.s32 	%r44, %r43, -1;
	add.s32 	%r45, %r43, %r96;
	add.s32 	%r46, %r44, %r96;
	add.s32 	%r47, %r43, 31;
	shr.s32 	%r48, %r44, %r47;
	add.s32 	%r49, %r48, %r43;
	add.s32 	%r50, %r46, 32;
	shr.s32 	%r51, %r46, %r50;
	add.s32 	%r52, %r51, %r45;
	shl.b32 	%r53, %r49, 2;
	add.s32 	%r55, %r30, %r53;
	ld.shared.u32 	%r56, [%r55+-4];
	shl.b32 	%r57, %r52, 2;
	add.s32 	%r58, %r30, %r57;
	ld.shared.u32 	%r59, [%r58+-4];
	add.s32 	%r60, %r59, %r56;
	st.shared.u32 	[%r58+-4], %r60;
$L__BB0_7:
	shl.b32 	%r96, %r96, 1;
	shr.u32 	%r11, %r94, 1;
	setp.gt.u32 	%p5, %r94, 1;
	mov.u32 	%r94, %r11;
	@%p5 bra 	$L__BB0_5;
$L__BB0_8:
	setp.ne.s32 	%p6, %r1, 0;
	@%p6 bra 	$L__BB0_10;
	add.s32 	%r61, %r18, -1;
	add.s32 	%r62, %r18, 31;
	shr.s32 	%r63, %r61, %r62;
	shr.s32 	%r64, %r63, 10;
	add.s32 	%r65, %r64, %r18;
	shl.b32 	%r66, %r65, 2;
	add.s32 	%r68, %r30, %r66;
	mov.b32 	%r69, 0;
	st.shared.u32 	[%r68+-4], %r69;
$L__BB0_10:
	setp.lt.s32 	%p7, %r18, 2;
	@%p7 bra 	$L__BB0_15;
	shl.b32 	%r71, %r1, 1;
	or.b32  	%r13, %r71, 1;
	mov.b32 	%r97, 1;
$L__BB0_12:
	shr.u32 	%r96, %r96, 1;
	bar.sync 	0;
	setp.ge.u32 	%p8, %r1, %r97;
	@%p8 bra 	$L__BB0_14;
	mul.lo.s32 	%r72, %r96, %r13;
	add.s32 	%r73, %r72, -1;
	add.s32 	%r74, %r72, %r96;
	add.s32 	%r75, %r73, %r96;
	add.s32 	%r76, %r72, 31;
	shr.s32 	%r77, %r73, %r76;
	add.s32 	%r78, %r77, %r72;
	add.s32 	%r79, %r75, 32;
	shr.s32 	%r80, %r75, %r79;
	add.s32 	%r81, %r80, %r74;
	shl.b32 	%r82, %r78, 2;
	add.s32 	%r84, %r30, %r82;
	ld.shared.u32 	%r85, [%r84+-4];
	shl.b32 	%r86, %r81, 2;
	add.s32 	%r87, %r30, %r86;
	ld.shared.u32 	%r88, [%r87+-4];
	st.shared.u32 	[%r84+-4], %r88;
	add.s32 	%r89, %r88, %r85;
	st.shared.u32 	[%r87+-4], %r89;
$L__BB0_14:
	shl.b32 	%r97, %r97, 1;
	setp.lt.s32 	%p9, %r97, %r18;
	@%p9 bra 	$L__BB0_12;
$L__BB0_15:
	cvta.to.global.u64 	%rd12, %rd2;
	bar.sync 	0;
	ld.shared.u32 	%r90, [%r4];
	mul.wide.u32 	%rd13, %r1, 4;
	add.s64 	%rd14, %rd12, %rd13;
	st.global.u32 	[%rd14], %r90;
	ld.shared.u32 	%r91, [%r5];
	mul.wide.s32 	%rd15, %r2, 4;
	add.s64 	%rd16, %rd14, %rd15;
	st.global.u32 	[%rd16], %r91;
	mov.u64 	%rd17, $str$2;
	cvta.global.u64 	%rd18, %rd17;
	{ // callseq 2, 0
	.param .b64 param0;
	st.param.b64 	[param0], %rd18;
	.param .b64 param1;
	st.param.b64 	[param1], 0;
	.param .b32 retval0;
	call.uni (retval0), 
	vprintf, 
	(
	param0, 
	param1
	);
	ld.param.b32 	%r92, [retval0];
	} // callseq 2
	ret;

}


// ===== COMPILED SASS (sm_100) =====

	.target	sm_100

	.elftype	@"ET_EXEC"


//--------------------- .note.nv.tkinfo           --------------------------
	.section	.note.nv.tkinfo,"",@"SHT_NOTE"
	.sectionflags	@"SHF_NOTE_NV_TKINFO"
	.tkinfo
        /*0018*/ 	.word	0x00000002
        /*0030*/ 	.string	""
        /*0030*/ 	.string	"ptxas"
        /*0030*/ 	.string	"Cuda compilation tools, release 13.0, V13.0.88"
        /*0030*/ 	.string	"Build cuda_13.0.r13.0/compiler.36424714_0"
        /*0030*/ 	.string	"-arch sm_100 -m 64 "



//--------------------- .note.nv.cuinfo           --------------------------
	.section	.note.nv.cuinfo,"",@"SHT_NOTE"
	.sectionflags	@"SHF_NOTE_NV_CUINFO"
        /*0018*/ 	.short	0x0002
        /*001a*/ 	.short	0x0064
        /*001c*/ 	.short	0x0082
	.zero		2


//--------------------- .nv.info                  --------------------------
	.section	.nv.info,"",@"SHT_CUDA_INFO"
	.align	4


	//----- nvinfo : EIATTR_REGCOUNT
	.align		4
        /*0000*/ 	.byte	0x04, 0x2f
        /*0002*/ 	.short	(.L_4 - .L_3)
	.align		4
.L_3:
        /*0004*/ 	.word	index@(_Z7prescanPjS_i)
        /*0008*/ 	.word	0x0000001a


	//----- nvinfo : EIATTR_FRAME_SIZE
	.align		4
.L_4:
        /*000c*/ 	.byte	0x04, 0x11
        /*000e*/ 	.short	(.L_6 - .L_5)
	.align		4
.L_5:
        /*0010*/ 	.word	index@(_Z7prescanPjS_i)
        /*0014*/ 	.word	0x00000000


	//----- nvinfo : EIATTR_MIN_STACK_SIZE
	.align		4
.L_6:
        /*0018*/ 	.byte	0x04, 0x12
        /*001a*/ 	.short	(.L_8 - .L_7)
	.align		4
.L_7:
        /*001c*/ 	.word	index@(_Z7prescanPjS_i)
        /*0020*/ 	.word	0x00000000
.L_8:


//--------------------- .nv.compat                --------------------------
	.section	.nv.compat,"",@"SHT_CUDA_COMPAT_INFO"
	.align	4
        /*0000*/ 	.byte	0x02, 0x09, 0x00, 0x00, 0x02, 0x02, 0x01, 0x00, 0x02, 0x05, 0x05, 0x00, 0x03, 0x07, 0x01, 0x01
        /*0010*/ 	.byte	0x02, 0x03, 0x00, 0x00, 0x02, 0x06, 0x01, 0x00, 0x04, 0x0b, 0x08, 0x00, 0x09, 0x00, 0x00, 0x00
        /*0020*/ 	.byte	0x00, 0x00, 0x00, 0x00


//--------------------- .nv.info._Z7prescanPjS_i  --------------------------
	.section	.nv.info._Z7prescanPjS_i,"",@"SHT_CUDA_INFO"
	.sectionflags	@""
	.align	4


	//----- nvinfo : EIATTR_CUDA_API_VERSION
	.align		4
        /*0000*/ 	.byte	0x04, 0x37
        /*0002*/ 	.short	(.L_10 - .L_9)
.L_9:
        /*0004*/ 	.word	0x00000082


	//----- nvinfo : EIATTR_KPARAM_INFO
	.align		4
.L_10:
        /*0008*/ 	.byte	0x04, 0x17
        /*000a*/ 	.short	(.L_12 - .L_11)
.L_11:
        /*000c*/ 	.word	0x00000000
        /*0010*/ 	.short	0x0002
        /*0012*/ 	.short	0x0010
        /*0014*/ 	.byte	0x00, 0xf0, 0x11, 0x00


	//----- nvinfo : EIATTR_KPARAM_INFO
	.align		4
.L_12:
        /*0018*/ 	.byte	0x04, 0x17
        /*001a*/ 	.short	(.L_14 - .L_13)
.L_13:
        /*001c*/ 	.word	0x00000000
        /*0020*/ 	.short	0x0001
        /*0022*/ 	.short	0x0008
        /*0024*/ 	.byte	0x00, 0xf5, 0x21, 0x00


	//----- nvinfo : EIATTR_KPARAM_INFO
	.align		4
.L_14:
        /*0028*/ 	.byte	0x04, 0x17
        /*002a*/ 	.short	(.L_16 - .L_15)
.L_15:
        /*002c*/ 	.word	0x00000000
        /*0030*/ 	.short	0x0000
        /*0032*/ 	.short	0x0000
        /*0034*/ 	.byte	0x00, 0xf5, 0x21, 0x00


	//----- nvinfo : EIATTR_SPARSE_MMA_MASK
	.align		4
.L_16:
        /*0038*/ 	.byte	0x03, 0x50
        /*003a*/ 	.short	0x0000


	//----- nvinfo : EIATTR_MAXREG_COUNT
	.align		4
        /*003c*/ 	.byte	0x03, 0x1b
        /*003e*/ 	.short	0x00ff


	//----- nvinfo : EIATTR_NUM_BARRIERS
	.align		4
        /*0040*/ 	.byte	0x02, 0x4c
        /*0042*/ 	.byte	0x01
	.zero		1


	//----- nvinfo : EIATTR_EXTERNS
	.align		4
        /*0044*/ 	.byte	0x04, 0x0f
        /*0046*/ 	.short	(.L_18 - .L_17)


	//   ....[0]....
	.align		4
.L_17:
        /*0048*/ 	.word	index@(vprintf)


	//----- nvinfo : EIATTR_MERCURY_ISA_VERSION
	.align		4
.L_18:
        /*004c*/ 	.byte	0x03, 0x5f
        /*004e*/ 	.short	0x0101


	//----- nvinfo : EIATTR_VRC_CTA_INIT_COUNT
	.align		4
        /*0050*/ 	.byte	0x02, 0x4a
	.zero		1
	.zero		1


	//----- nvinfo : EIATTR_SYSCALL_OFFSETS
	.align		4
        /*0054*/ 	.byte	0x04, 0x46
        /*0056*/ 	.short	(.L_20 - .L_19)


	//   ....[0]....
.L_19:
        /*0058*/ 	.word	0x00000080


	//   ....[1]....
        /*005c*/ 	.word	0x00000200


	//   ....[2]....
        /*0060*/ 	.word	0x00000900


	//----- nvinfo : EIATTR_EXIT_INSTR_OFFSETS
	.align		4
.L_20:
        /*0064*/ 	.byte	0x04, 0x1c
        /*0066*/ 	.short	(.L_22 - .L_21)


	//   ....[0]....
.L_21:
        /*0068*/ 	.word	0x00000910


	//----- nvinfo : EIATTR_CRS_STACK_SIZE
	.align		4
.L_22:
        /*006c*/ 	.byte	0x04, 0x1e
        /*006e*/ 	.short	(.L_24 - .L_23)
.L_23:
        /*0070*/ 	.word	0x00000000


	//----- nvinfo : EIATTR_CBANK_PARAM_SIZE
	.align		4
.L_24:
        /*0074*/ 	.byte	0x03, 0x19
        /*0076*/ 	.short	0x0014


	//----- nvinfo : EIATTR_PARAM_CBANK
	.align		4
        /*0078*/ 	.byte	0x04, 0x0a
        /*007a*/ 	.short	(.L_26 - .L_25)
	.align		4
.L_25:
        /*007c*/ 	.word	index@(.nv.constant0._Z7prescanPjS_i)
        /*0080*/ 	.short	0x0380
        /*0082*/ 	.short	0x0014


	//----- nvinfo : EIATTR_SW_WAR
	.align		4
.L_26:
        /*0084*/ 	.byte	0x04, 0x36
        /*0086*/ 	.short	(.L_28 - .L_27)
.L_27:
        /*0088*/ 	.word	0x00000008
.L_28:


//--------------------- .nv.callgraph             --------------------------
	.section	.nv.callgraph,"",@"SHT_CUDA_CALLGRAPH"
	.align	4
	.sectionentsize	8
	.align		4
        /*0000*/ 	.word	0x00000000
	.align		4
        /*0004*/ 	.word	0xffffffff
	.align		4
        /*0008*/ 	.word	index@(_Z7prescanPjS_i)
	.align		4
        /*000c*/ 	.word	index@(vprintf)
	.align		4
        /*0010*/ 	.word	0x00000000
	.align		4
        /*0014*/ 	.word	0xfffffffe
	.align		4
        /*0018*/ 	.word	0x00000000
	.align		4
        /*001c*/ 	.word	0xfffffffd
	.align		4
        /*0020*/ 	.word	0x00000000
	.align		4
        /*0024*/ 	.word	0xfffffffc


//--------------------- .nv.constant4             --------------------------
	.section	.nv.constant4,"a",@progbits
	.align	8
	.align		8
.nv.constant4:
        /*0000*/ 	.dword	vprintf
	.align		8
        /*0008*/ 	.dword	$str
	.align		8
        /*0010*/ 	.dword	$str$1
	.align		8
        /*0018*/ 	.dword	$str$2


//--------------------- .text._Z7prescanPjS_i     --------------------------
	.section	.text._Z7prescanPjS_i,"ax",@progbits
	.align	128
        .global         _Z7prescanPjS_i
        .type           _Z7prescanPjS_i,@function
        .size           _Z7prescanPjS_i,(.L_x_14 - _Z7prescanPjS_i)
        .other          _Z7prescanPjS_i,@"STO_CUDA_ENTRY STV_DEFAULT"
_Z7prescanPjS_i:
.text._Z7prescanPjS_i:
[----:B------:R-:W0:Y:S01]  /*0000*/  LDC R1, c[0x0][0x37c] ;  /* 0x0000df00ff017b82 */ /* 0x000e220000000800 */
[----:B------:R-:W-:Y:S01]  /*0010*/  MOV R2, 0x0 ;  /* 0x0000000000027802 */ /* 0x000fe20000000f00 */
[----:B------:R-:W1:Y:S01]  /*0020*/  LDCU.64 UR4, c[0x4][0x8] ;  /* 0x01000100ff0477ac */ /* 0x000e620008000a00 */
[----:B------:R-:W-:-:S05]  /*0030*/  CS2R R6, SRZ ;  /* 0x0000000000067805 */ /* 0x000fca000001ff00 */
[----:B------:R2:W3:Y:S01]  /*0040*/  LDC.64 R8, c[0x4][R2] ;  /* 0x0100000002087b82 */ /* 0x0004e20000000a00 */
[----:B-1----:R-:W-:Y:S02]  /*0050*/  IMAD.U32 R4, RZ, RZ, UR4 ;  /* 0x00000004ff047e24 */ /* 0x002fe4000f8e00ff */
[----:B--2---:R-:W-:-:S07]  /*0060*/  IMAD.U32 R5, RZ, RZ, UR5 ;  /* 0x00000005ff057e24 */ /* 0x004fce000f8e00ff */
[----:B------:R-:W-:-:S07]  /*0070*/  LEPC R20, `(.L_x_0) ;  /* 0x000000001014794e */ /* 0x000fce0000000000 */
[----:B0--3--:R-:W-:Y:S05]  /*0080*/  CALL.ABS.NOINC R8 ;  /* 0x0000000008007343 */ /* 0x009fea0003c00000 */
.L_x_0:
[----:B------:R-:W0:Y:S01]  /*0090*/  S2R R0, SR_CgaCtaId ;  /* 0x0000000000007919 */ /* 0x000e220000008800 */
[----:B------:R-:W-:Y:S01]  /*00a0*/  MOV R19, 0x400 ;  /* 0x0000040000137802 */ /* 0x000fe20000000f00 */
[----:B------:R-:W1:Y:S01]  /*00b0*/  LDC R17, c[0x0][0x390] ;  /* 0x0000e400ff117b82 */ /* 0x000e620000000800 */
[----:B------:R-:W-:Y:S05]  /*00c0*/  WARPSYNC.ALL ;  /* 0x0000000000007948 */ /* 0x000fea0003800000 */
[----:B------:R-:W2:Y:S01]  /*00d0*/  S2R R16, SR_TID.X ;  /* 0x0000000000107919 */ /* 0x000ea20000002100 */
[----:B------:R-:W3:Y:S01]  /*00e0*/  LDCU.64 UR4, c[0x4][0x10] ;  /* 0x01000200ff0477ac */ /* 0x000ee20008000a00 */
[----:B------:R-:W2:Y:S01]  /*00f0*/  S2R R3, SR_CTAID.X ;  /* 0x0000000000037919 */ /* 0x000ea20000002500 */
[----:B-1----:R-:W-:Y:S01]  /*0100*/  LEA.HI R17, R17, R17, RZ, 0x1 ;  /* 0x0000001111117211 */ /* 0x002fe200078f08ff */
[----:B---3--:R-:W-:-:S02]  /*0110*/  IMAD.U32 R4, RZ, RZ, UR4 ;  /* 0x00000004ff047e24 */ /* 0x008fc4000f8e00ff */
[----:B------:R-:W-:Y:S01]  /*0120*/  IMAD.U32 R5, RZ, RZ, UR5 ;  /* 0x00000005ff057e24 */ /* 0x000fe2000f8e00ff */
[----:B------:R-:W-:Y:S02]  /*0130*/  SHF.R.S32.HI R17, RZ, 0x1, R17 ;  /* 0x00000001ff117819 */ /* 0x000fe40000011411 */
[----:B0-----:R-:W-:Y:S01]  /*0140*/  LEA R19, R0, R19, 0x18 ;  /* 0x0000001300137211 */ /* 0x001fe200078ec0ff */
[----:B--2---:R-:W-:Y:S02]  /*0150*/  IMAD R22, R3, 0x80, R16 ;  /* 0x0000008003167824 */ /* 0x004fe400078e0210 */
[----:B------:R-:W0:Y:S02]  /*0160*/  LDC.64 R2, c[0x4][R2] ;  /* 0x0100000002027b82 */ /* 0x000e240000000a00 */
[----:B------:R-:W-:-:S05]  /*0170*/  IMAD R0, R22, 0x4, R19 ;  /* 0x0000000416007824 */ /* 0x000fca00078e0213 */
[----:B------:R1:W-:Y:S01]  /*0180*/  STS [R0], RZ ;  /* 0x000000ff00007388 */ /* 0x0003e20000000800 */
[----:B------:R-:W-:Y:S01]  /*0190*/  BAR.SYNC.DEFER_BLOCKING 0x0 ;  /* 0x0000000000007b1d */ /* 0x000fe20000010000 */
[----:B------:R-:W-:Y:S01]  /*01a0*/  IMAD.IADD R18, R17, 0x1, R16 ;  /* 0x0000000111127824 */ /* 0x000fe200078e0210 */
[----:B------:R-:W-:-:S04]  /*01b0*/  CS2R R6, SRZ ;  /* 0x0000000000067805 */ /* 0x000fc8000001ff00 */
[----:B------:R-:W2:Y:S01]  /*01c0*/  LDCU UR36, c[0x0][0x390] ;  /* 0x00007200ff2477ac */ /* 0x000ea20008000800 */
[----:B------:R-:W-:-:S05]  /*01d0*/  VIADD R23, R18, 0x20 ;  /* 0x0000002012177836 */ /* 0x000fca0000000000 */
[----:B-1----:R-:W-:-:S07]  /*01e0*/  SHF.R.S32.HI R23, RZ, R23, R18 ;  /* 0x00000017ff177219 */ /* 0x002fce0000011412 */
[----:B------:R-:W-:-:S07]  /*01f0*/  LEPC R20, `(.L_x_1) ;  /* 0x000000001014794e */ /* 0x000fce0000000000 */
[----:B0-2---:R-:W-:Y:S05]  /*0200*/  CALL.ABS.NOINC R2 ;  /* 0x0000000002007343 */ /* 0x005fea0003c00000 */
.L_x_1:
[----:B------:R-:W0:Y:S01]  /*0210*/  LDC R5, c[0x0][0x390] ;  /* 0x0000e400ff057b82 */ /* 0x000e220000000800 */
[----:B------:R-:W-:Y:S01]  /*0220*/  LEA.HI.SX32 R8, R23, R18, 0x16 ;  /* 0x0000001217087211 */ /* 0x000fe200078fb2ff */
[----:B------:R-:W-:Y:S01]  /*0230*/  BSSY.RECONVERGENT B0, `(.L_x_2) ;  /* 0x0000014000007945 */ /* 0x000fe20003800200 */
[----:B------:R-:W-:-:S03]  /*0240*/  IMAD R0, R16, 0x4, R19 ;  /* 0x0000000410007824 */ /* 0x000fc600078e0213 */
[----:B------:R-:W-:Y:S02]  /*0250*/  IMAD R8, R8, 0x4, R19 ;  /* 0x0000000408087824 */ /* 0x000fe400078e0213 */
[----:B------:R-:W1:Y:S01]  /*0260*/  LDC.64 R6, c[0x0][0x358] ;  /* 0x0000d600ff067b82 */ /* 0x000e620000000a00 */
[----:B0-----:R-:W-:Y:S02]  /*0270*/  ISETP.GE.AND P1, PT, R22, R5, PT ;  /* 0x000000051600720c */ /* 0x001fe40003f26270 */
[----:B------:R-:W-:-:S04]  /*0280*/  SHF.R.S32.HI R9, RZ, 0x1, R5 ;  /* 0x00000001ff097819 */ /* 0x000fc80000011405 */
[----:B------:R-:W-:-:S07]  /*0290*/  ISETP.GE.AND P0, PT, R9, 0x1, PT ;  /* 0x000000010900780c */ /* 0x000fce0003f06270 */
[----:B-1----:R-:W-:Y:S06]  /*02a0*/  @P1 BRA `(.L_x_3) ;  /* 0x0000000000301947 */ /* 0x002fec0003800000 */
[----:B------:R-:W0:Y:S01]  /*02b0*/  LDC.64 R2, c[0x0][0x388] ;  /* 0x0000e200ff027b82 */ /* 0x000e220000000a00 */
[----:B------:R-:W-:Y:S02]  /*02c0*/  ISETP.GE.AND P1, PT, R18, R5, PT ;  /* 0x000000051200720c */ /* 0x000fe40003f26270 */
[----:B------:R-:W-:Y:S02]  /*02d0*/  R2UR UR4, R6 ;  /* 0x00000000060472ca */ /* 0x000fe400000e0000 */
[----:B------:R-:W-:-:S09]  /*02e0*/  R2UR UR5, R7 ;  /* 0x00000000070572ca */ /* 0x000fd200000e0000 */
[----:B------:R-:W-:Y:S02]  /*02f0*/  @!P1 R2UR UR6, R6 ;  /* 0x00000000060692ca */ /* 0x000fe400000e0000 */
[----:B------:R-:W-:Y:S01]  /*0300*/  @!P1 R2UR UR7, R7 ;  /* 0x00000000070792ca */ /* 0x000fe200000e0000 */
[----:B0-----:R-:W-:-:S04]  /*0310*/  IMAD.WIDE.U32 R2, R16, 0x4, R2 ;  /* 0x0000000410027825 */ /* 0x001fc800078e0002 */
[----:B------:R-:W-:Y:S02]  /*0320*/  @!P1 IMAD.WIDE R4, R17, 0x4, R2 ;  /* 0x0000000411049825 */ /* 0x000fe400078e0202 */
[----:B------:R-:W2:Y:S06]  /*0330*/  LDG.E R3, desc[UR4][R2.64] ;  /* 0x0000000402037981 */ /* 0x000eac000c1e1900 */
[----:B------:R-:W3:Y:S04]  /*0340*/  @!P1 LDG.E R5, desc[UR6][R4.64] ;  /* 0x0000000604059981 */ /* 0x000ee8000c1e1900 */
[----:B--2---:R0:W-:Y:S04]  /*0350*/  STS [R0], R3 ;  /* 0x0000000300007388 */ /* 0x0041e80000000800 */
[----:B---3--:R0:W-:Y:S02]  /*0360*/  @!P1 STS [R8], R5 ;  /* 0x0000000508009388 */ /* 0x0081e40000000800 */
.L_x_3:
[----:B------:R-:W-:Y:S05]  /*0370*/  BSYNC.RECONVERGENT B0 ;  /* 0x0000000000007941 */ /* 0x000fea0003800200 */
.L_x_2:
[----:B------:R-:W-:Y:S01]  /*0380*/  IMAD.MOV.U32 R2, RZ, RZ, 0x1 ;  /* 0x00000001ff027424 */ /* 0x000fe200078e00ff */
[----:B------:R-:W-:Y:S06]  /*0390*/  @!P0 BRA `(.L_x_4) ;  /* 0x0000000000708947 */ /* 0x000fec0003800000 */
[----:B------:R-:W-:Y:S01]  /*03a0*/  HFMA2 R2, -RZ, RZ, 0, 5.9604644775390625e-08 ;  /* 0x00000001ff027431 */ /* 0x000fe200000001ff */
[----:B0-----:R-:W-:-:S07]  /*03b0*/  LEA R3, R16, 0x1, 0x1 ;  /* 0x0000000110037811 */ /* 0x001fce00078e08ff */
.L_x_7:
[----:B------:R-:W-:Y:S01]  /*03c0*/  ISETP.GE.AND P0, PT, R16, R9, PT ;  /* 0x000000091000720c */ /* 0x000fe20003f06270 */
[----:B------:R-:W-:Y:S05]  /*03d0*/  WARPSYNC.ALL ;  /* 0x0000000000007948 */ /* 0x000fea0003800000 */
[----:B------:R-:W-:Y:S01]  /*03e0*/  BAR.SYNC.DEFER_BLOCKING 0x0 ;  /* 0x0000000000007b1d */ /* 0x000fe20000010000 */
[----:B------:R-:W-:Y:S02]  /*03f0*/  ISETP.GT.U32.AND P1, PT, R9, 0x1, PT ;  /* 0x000000010900780c */ /* 0x000fe40003f24070 */
[----:B------:R-:W-:-:S03]  /*0400*/  SHF.R.U32.HI R11, RZ, 0x1, R9 ;  /* 0x00000001ff0b7819 */ /* 0x000fc60000011609 */
[----:B------:R-:W-:Y:S04]  /*0410*/  BSSY.RECONVERGENT B0, `(.L_x_5) ;  /* 0x0000011000007945 */ /* 0x000fe80003800200 */
[----:B0-----:R-:W-:Y:S05]  /*0420*/  @P0 BRA `(.L_x_6) ;  /* 0x00000000003c0947 */ /* 0x001fea0003800000 */
[CC--:B------:R-:W-:Y:S02]  /*0430*/  IMAD R5, R3.reuse, R2.reuse, -0x1 ;  /* 0xffffffff03057424 */ /* 0x0c0fe400078e0202 */
[----:B------:R-:W-:Y:S02]  /*0440*/  IMAD R4, R3, R2, 0x1f ;  /* 0x0000001f03047424 */ /* 0x000fe400078e0202 */
[----:B------:R-:W-:-:S03]  /*0450*/  IMAD.IADD R9, R5, 0x1, R2 ;  /* 0x0000000105097824 */ /* 0x000fc600078e0202 */
[----:B------:R-:W-:Y:S01]  /*0460*/  SHF.R.S32.HI R5, RZ, R4, R5 ;  /* 0x00000004ff057219 */ /* 0x000fe20000011405 */
[----:B------:R-:W-:Y:S02]  /*0470*/  VIADD R10, R9, 0x20 ;  /* 0x00000020090a7836 */ /* 0x000fe40000000000 */
[----:B------:R-:W-:-:S03]  /*0480*/  IMAD R4, R3, R2, R2 ;  /* 0x0000000203047224 */ /* 0x000fc600078e0202 */
[----:B------:R-:W-:Y:S01]  /*0490*/  SHF.R.S32.HI R9, RZ, R10, R9 ;  /* 0x0000000aff097219 */ /* 0x000fe20000011409 */
[----:B------:R-:W-:-:S04]  /*04a0*/  IMAD R10, R3, R2, R5 ;  /* 0x00000002030a7224 */ /* 0x000fc800078e0205 */
[----:B------:R-:W-:Y:S02]  /*04b0*/  IMAD.IADD R4, R4, 0x1, R9 ;  /* 0x0000000104047824 */ /* 0x000fe400078e0209 */
[--C-:B------:R-:W-:Y:S02]  /*04c0*/  IMAD R10, R10, 0x4, R19.reuse ;  /* 0x000000040a0a7824 */ /* 0x100fe400078e0213 */
[----:B------:R-:W-:-:S04]  /*04d0*/  IMAD R4, R4, 0x4, R19 ;  /* 0x0000000404047824 */ /* 0x000fc800078e0213 */
[----:B------:R-:W-:Y:S04]  /*04e0*/  LDS R10, [R10+-0x4] ;  /* 0xfffffc000a0a7984 */ /* 0x000fe80000000800 */
[----:B------:R-:W0:Y:S02]  /*04f0*/  LDS R5, [R4+-0x4] ;  /* 0xfffffc0004057984 */ /* 0x000e240000000800 */
[----:B0-----:R-:W-:-:S05]  /*0500*/  IMAD.IADD R5, R10, 0x1, R5 ;  /* 0x000000010a057824 */ /* 0x001fca00078e0205 */
[----:B------:R0:W-:Y:S02]  /*0510*/  STS [R4+-0x4], R5 ;  /* 0xfffffc0504007388 */ /* 0x0001e40000000800 */
.L_x_6:
[----:B------:R-:W-:Y:S05]  /*0520*/  BSYNC.RECONVERGENT B0 ;  /* 0x0000000000007941 */ /* 0x000fea0003800200 */
.L_x_5:
[----:B------:R-:W-:Y:S01]  /*0530*/  IMAD.MOV.U32 R9, RZ, RZ, R11 ;  /* 0x000000ffff097224 */ /* 0x000fe200078e000b */
[----:B------:R-:W-:Y:S01]  /*0540*/  SHF.L.U32 R2, R2, 0x1, RZ ;  /* 0x0000000102027819 */ /* 0x000fe200000006ff */
[----:B------:R-:W-:Y:S06]  /*0550*/  @P1 BRA `(.L_x_7) ;  /* 0xfffffffc00981947 */ /* 0x000fec000383ffff */
.L_x_4:
[----:B------:R-:W0:Y:S01]  /*0560*/  LDC R10, c[0x0][0x390] ;  /* 0x0000e400ff0a7b82 */ /* 0x000e220000000800 */
[----:B------:R-:W-:-:S13]  /*0570*/  ISETP.NE.AND P0, PT, R16, RZ, PT ;  /* 0x000000ff1000720c */ /* 0x000fda0003f05270 */
[C---:B0-----:R-:W-:Y:S02]  /*0580*/  @!P0 VIADD R3, R10.reuse, 0xffffffff ;  /* 0xffffffff0a038836 */ /* 0x041fe40000000000 */
[----:B------:R-:W-:-:S05]  /*0590*/  @!P0 VIADD R4, R10, 0x1f ;  /* 0x0000001f0a048836 */ /* 0x000fca0000000000 */
[----:B------:R-:W-:-:S04]  /*05a0*/  @!P0 SHF.R.S32.HI R3, RZ, R4, R3 ;  /* 0x00000004ff038219 */ /* 0x000fc80000011403 */
[----:B------:R-:W-:-:S05]  /*05b0*/  @!P0 LEA.HI.SX32 R4, R3, R10, 0x16 ;  /* 0x0000000a03048211 */ /* 0x000fca00078fb2ff */
[----:B------:R-:W-:-:S05]  /*05c0*/  @!P0 IMAD R4, R4, 0x4, R19 ;  /* 0x0000000404048824 */ /* 0x000fca00078e0213 */
[----:B------:R0:W-:Y:S01]  /*05d0*/  @!P0 STS [R4+-0x4], RZ ;  /* 0xfffffcff04008388 */ /* 0x0001e20000000800 */
[----:B------:R-:W-:-:S13]  /*05e0*/  ISETP.GE.AND P0, PT, R10, 0x2, PT ;  /* 0x000000020a00780c */ /* 0x000fda0003f06270 */
[----:B0-----:R-:W-:Y:S05]  /*05f0*/  @!P0 BRA `(.L_x_8) ;  /* 0x0000000000708947 */ /* 0x001fea0003800000 */
[----:B------:R-:W-:Y:S01]  /*0600*/  LEA R11, R16, 0x1, 0x1 ;  /* 0x00000001100b7811 */ /* 0x000fe200078e08ff */
[----:B------:R-:W-:-:S07]  /*0610*/  IMAD.MOV.U32 R3, RZ, RZ, 0x1 ;  /* 0x00000001ff037424 */ /* 0x000fce00078e00ff */
.L_x_11:
[----:B------:R-:W-:Y:S01]  /*0620*/  ISETP.GE.U32.AND P0, PT, R16, R3, PT ;  /* 0x000000031000720c */ /* 0x000fe20003f06070 */
[----:B------:R-:W-:Y:S01]  /*0630*/  IMAD.SHL.U32 R3, R3, 0x2, RZ ;  /* 0x0000000203037824 */ /* 0x000fe200078e00ff */
[----:B------:R-:W-:Y:S05]  /*0640*/  WARPSYNC.ALL ;  /* 0x0000000000007948 */ /* 0x000fea0003800000 */
[----:B------:R-:W-:Y:S01]  /*0650*/  BAR.SYNC.DEFER_BLOCKING 0x0 ;  /* 0x0000000000007b1d */ /* 0x000fe20000010000 */
[----:B------:R-:W-:Y:S02]  /*0660*/  ISETP.GE.AND P1, PT, R3, UR36, PT ;  /* 0x0000002403007c0c */ /* 0x000fe4000bf26270 */
[----:B------:R-:W-:-:S03]  /*0670*/  SHF.R.U32.HI R2, RZ, 0x1, R2 ;  /* 0x00000001ff027819 */ /* 0x000fc60000011602 */
[----:B------:R-:W-:Y:S04]  /*0680*/  BSSY.RECONVERGENT B0, `(.L_x_9) ;  /* 0x0000012000007945 */ /* 0x000fe80003800200 */
[----:B0-----:R-:W-:Y:S05]  /*0690*/  @P0 BRA `(.L_x_10) ;  /* 0x0000000000400947 */ /* 0x001fea0003800000 */
[CC--:B------:R-:W-:Y:S02]  /*06a0*/  IMAD R5, R2.reuse, R11.reuse, -0x1 ;  /* 0xffffffff02057424 */ /* 0x0c0fe400078e020b */
[C---:B------:R-:W-:Y:S02]  /*06b0*/  IMAD R4, R2.reuse, R11, 0x1f ;  /* 0x0000001f02047424 */ /* 0x040fe400078e020b */
[----:B------:R-:W-:-:S03]  /*06c0*/  IMAD.IADD R9, R2, 0x1, R5 ;  /* 0x0000000102097824 */ /* 0x000fc600078e0205 */
[----:B------:R-:W-:Y:S01]  /*06d0*/  SHF.R.S32.HI R5, RZ, R4, R5 ;  /* 0x00000004ff057219 */ /* 0x000fe20000011405 */
[----:B------:R-:W-:Y:S02]  /*06e0*/  VIADD R10, R9, 0x20 ;  /* 0x00000020090a7836 */ /* 0x000fe40000000000 */
[----:B------:R-:W-:-:S03]  /*06f0*/  IMAD R4, R2, R11, R2 ;  /* 0x0000000b02047224 */ /* 0x000fc600078e0202 */
[----:B------:R-:W-:Y:S01]  /*0700*/  SHF.R.S32.HI R9, RZ, R10, R9 ;  /* 0x0000000aff097219 */ /* 0x000fe20000011409 */
[----:B------:R-:W-:-:S03]  /*0710*/  IMAD R10, R2, R11, R5 ;  /* 0x0000000b020a7224 */ /* 0x000fc600078e0205 */
[----:B------:R-:W-:Y:S01]  /*0720*/  IADD3 R4, PT, PT, R4, R9, RZ ;  /* 0x0000000904047210 */ /* 0x000fe20007ffe0ff */
[----:B------:R-:W-:-:S04]  /*0730*/  IMAD R10, R10, 0x4, R19 ;  /* 0x000000040a0a7824 */ /* 0x000fc800078e0213 */
[----:B------:R-:W-:Y:S02]  /*0740*/  IMAD R5, R4, 0x4, R19 ;  /* 0x0000000404057824 */ /* 0x000fe400078e0213 */
[----:B------:R-:W-:Y:S04]  /*0750*/  LDS R4, [R10+-0x4] ;  /* 0xfffffc000a047984 */ /* 0x000fe80000000800 */
[----:B------:R-:W0:Y:S02]  /*0760*/  LDS R9, [R5+-0x4] ;  /* 0xfffffc0005097984 */ /* 0x000e240000000800 */
[----:B0-----:R-:W-:Y:S02]  /*0770*/  IMAD.IADD R4, R4, 0x1, R9 ;  /* 0x0000000104047824 */ /* 0x001fe400078e0209 */
[----:B------:R0:W-:Y:S04]  /*0780*/  STS [R10+-0x4], R9 ;  /* 0xfffffc090a007388 */ /* 0x0001e80000000800 */
[----:B------:R0:W-:Y:S02]  /*0790*/  STS [R5+-0x4], R4 ;  /* 0xfffffc0405007388 */ /* 0x0001e40000000800 */
.L_x_10:
[----:B------:R-:W-:Y:S05]  /*07a0*/  BSYNC.RECONVERGENT B0 ;  /* 0x0000000000007941 */ /* 0x000fea0003800200 */
.L_x_9:
[----:B------:R-:W-:Y:S05]  /*07b0*/  @!P1 BRA `(.L_x_11) ;  /* 0xfffffffc00989947 */ /* 0x000fea000383ffff */
.L_x_8:
[----:B------:R-:W-:Y:S05]  /*07c0*/  WARPSYNC.ALL ;  /* 0x0000000000007948 */ /* 0x000fea0003800000 */
[----:B------:R-:W-:Y:S01]  /*07d0*/  BAR.SYNC.DEFER_BLOCKING 0x0 ;  /* 0x0000000000007b1d */ /* 0x000fe20000010000 */
[C---:B------:R-:W-:Y:S02]  /*07e0*/  R2UR UR6, R6.reuse ;  /* 0x00000000060672ca */ /* 0x040fe400000e0000 */
[----:B------:R-:W-:Y:S02]  /*07f0*/  R2UR UR7, R7 ;  /* 0x00000000070772ca */ /* 0x000fe400000e0000 */
[----:B------:R-:W-:-:S03]  /*0800*/  R2UR UR8, R6 ;  /* 0x00000000060872ca */ /* 0x000fc600000e0000 */
[----:B------:R-:W1:Y:S01]  /*0810*/  LDC.64 R2, c[0x0][0x380] ;  /* 0x0000e000ff027b82 */ /* 0x000e620000000a00 */
[----:B------:R-:W-:Y:S01]  /*0820*/  R2UR UR9, R7 ;  /* 0x00000000070972ca */ /* 0x000fe200000e0000 */
[----:B------:R-:W2:Y:S01]  /*0830*/  LDCU.64 UR4, c[0x4][0x18] ;  /* 0x01000300ff0477ac */ /* 0x000ea20008000a00 */
[----:B0-----:R-:W-:Y:S02]  /*0840*/  MOV R9, 0x0 ;  /* 0x0000000000097802 */ /* 0x001fe40000000f00 */
[----:B------:R-:W-:-:S03]  /*0850*/  CS2R R6, SRZ ;  /* 0x0000000000067805 */ /* 0x000fc6000001ff00 */
[----:B------:R0:W3:Y:S01]  /*0860*/  LDC.64 R12, c[0x4][R9] ;  /* 0x01000000090c7b82 */ /* 0x0000e20000000a00 */
[----:B------:R-:W4:Y:S01]  /*0870*/  LDS R0, [R0] ;  /* 0x0000000000007984 */ /* 0x000f220000000800 */
[----:B--2---:R-:W-:-:S03]  /*0880*/  IMAD.U32 R4, RZ, RZ, UR4 ;  /* 0x00000004ff047e24 */ /* 0x004fc6000f8e00ff */
[----:B------:R-:W2:Y:S01]  /*0890*/  LDS R8, [R8] ;  /* 0x0000000008087984 */ /* 0x000ea20000000800 */
[----:B------:R-:W-:Y:S02]  /*08a0*/  IMAD.U32 R5, RZ, RZ, UR5 ;  /* 0x00000005ff057e24 */ /* 0x000fe4000f8e00ff */
[----:B-1----:R-:W-:-:S04]  /*08b0*/  IMAD.WIDE.U32 R2, R16, 0x4, R2 ;  /* 0x0000000410027825 */ /* 0x002fc800078e0002 */
[----:B------:R-:W-:Y:S01]  /*08c0*/  IMAD.WIDE R10, R17, 0x4, R2 ;  /* 0x00000004110a7825 */ /* 0x000fe200078e0202 */
[----:B----4-:R0:W-:Y:S04]  /*08d0*/  STG.E desc[UR6][R2.64], R0 ;  /* 0x0000000002007986 */ /* 0x0101e8000c101906 */
[----:B--23--:R0:W-:Y:S02]  /*08e0*/  STG.E desc[UR8][R10.64], R8 ;  /* 0x000000080a007986 */ /* 0x00c1e4000c101908 */
[----:B------:R-:W-:-:S07]  /*08f0*/  LEPC R20, `(.L_x_12) ;  /* 0x000000001014794e */ /* 0x000fce0000000000 */
[----:B0-----:R-:W-:Y:S05]  /*0900*/  CALL.ABS.NOINC R12 ;  /* 0x000000000c007343 */ /* 0x001fea0003c00000 */
.L_x_12:
[----:B------:R-:W-:Y:S05]  /*0910*/  EXIT ;  /* 0x000000000000794d */ /* 0x000fea0003800000 */
.L_x_13:
[----:B------:R-:W-:-:S00]  /*0920*/  BRA `(.L_x_13) ;  /* 0xfffffffc00fc7947 */ /* 0x000fc0000383ffff */
[----:B------:R-:W-:-:S00]  /*0930*/  NOP ;  /* 0x0000000000007918 */ /* 0x000fc00000000000 */
        /* <DEDUP_REMOVED lines=12> */
.L_x_14:


//--------------------- .nv.global.init           --------------------------
	.section	.nv.global.init,"aw",@progbits
.nv.global.init:
	.type		$str$2,@object
	.size		$str$2,($str - $str$2)
$str$2:
        /*0000*/ 	.byte	0x33, 0x00
	.type		$str,@object
	.size		$str,($str$1 - $str)
$str:
        /*0002*/ 	.byte	0x31, 0x00
	.type		$str$1,@object
	.size		$str$1,(.L_1 - $str$1)
$str$1:
        /*0004*/ 	.byte	0x32, 0x00
.L_1:


//--------------------- .nv.shared._Z7prescanPjS_i --------------------------
	.section	.nv.shared._Z7prescanPjS_i,"aw",@nobits
	.sectionflags	@""
	.align	16
	.zero		1024


//--------------------- .nv.shared.reserved.0     --------------------------
	.section	.nv.shared.reserved.0,"aw",@nobits
	.weak		__nv_reservedSMEM_offset_0_alias
	.size		__nv_reservedSMEM_offset_0_alias, 0, 64
	.other		__nv_reservedSMEM_offset_0_alias,@"STO_CUDA_RESERVED_SHARED STV_DEFAULT"
__nv_reservedSMEM_offset_0_alias:
	.zero		0
	.zero		64


//--------------------- .nv.constant0._Z7prescanPjS_i --------------------------
	.section	.nv.constant0._Z7prescanPjS_i,"a",@progbits
	.sectionflags	@""
	.align	4
.nv.constant0._Z7prescanPjS_i:
	.zero		916


//--------------------- SYMBOLS --------------------------

	.type		.nv.reservedSmem.offset0,@object
	.size		.nv.reservedSmem.offset0,0x4
	.type		.nv.reservedSmem.cap,@object
	.size		.nv.reservedSmem.cap,0x4
	.type		vprintf,@function
